//
// Generated by NVIDIA NVVM Compiler
//
// Compiler Build ID: CL-36424714
// Cuda compilation tools, release 13.0, V13.0.88
// Based on NVVM 20.0.0
//

.version 9.0
.target sm_100
.address_size 64

	// .globl	_Z14matrixMultiplyPfS_S_i

.visible .entry _Z14matrixMultiplyPfS_S_i(
	.param .u64 .ptr .align 1 _Z14matrixMultiplyPfS_S_i_param_0,
	.param .u64 .ptr .align 1 _Z14matrixMultiplyPfS_S_i_param_1,
	.param .u64 .ptr .align 1 _Z14matrixMultiplyPfS_S_i_param_2,
	.param .u32 _Z14matrixMultiplyPfS_S_i_param_3
)
{
	.reg .pred 	%p<10>;
	.reg .b32 	%r<40>;
	.reg .b32 	%f<67>;
	.reg .b64 	%rd<67>;

	ld.param.u64 	%rd14, [_Z14matrixMultiplyPfS_S_i_param_0];
	ld.param.u64 	%rd15, [_Z14matrixMultiplyPfS_S_i_param_1];
	ld.param.u32 	%r18, [_Z14matrixMultiplyPfS_S_i_param_3];
	cvta.to.global.u64 	%rd1, %rd15;
	cvta.to.global.u64 	%rd2, %rd14;
	mov.u32 	%r19, %ctaid.y;
	mov.u32 	%r20, %ntid.y;
	mov.u32 	%r21, %tid.y;
	mad.lo.s32 	%r1, %r19, %r20, %r21;
	mov.u32 	%r22, %ctaid.x;
	mov.u32 	%r23, %ntid.x;
	mov.u32 	%r24, %tid.x;
	mad.lo.s32 	%r2, %r22, %r23, %r24;
	max.s32 	%r25, %r1, %r2;
	setp.ge.s32 	%p1, %r25, %r18;
	@%p1 bra 	$L__BB0_13;
	mul.lo.s32 	%r3, %r18, %r1;
	and.b32  	%r4, %r18, 7;
	setp.lt.u32 	%p2, %r18, 8;
	mov.f32 	%f66, 0f00000000;
	mov.b32 	%r38, 0;
	@%p2 bra 	$L__BB0_4;
	and.b32  	%r38, %r18, 2147483640;
	neg.s32 	%r36, %r38;
	mul.wide.s32 	%rd16, %r18, 4;
	add.s64 	%rd3, %rd1, %rd16;
	shl.b32 	%r7, %r18, 3;
	mul.wide.s32 	%rd17, %r18, 8;
	add.s64 	%rd4, %rd1, %rd17;
	mul.wide.s32 	%rd18, %r18, 12;
	add.s64 	%rd5, %rd1, %rd18;
	mul.wide.s32 	%rd19, %r18, 16;
	add.s64 	%rd6, %rd1, %rd19;
	mul.wide.s32 	%rd20, %r18, 20;
	add.s64 	%rd7, %rd1, %rd20;
	mul.wide.s32 	%rd21, %r18, 24;
	add.s64 	%rd8, %rd1, %rd21;
	mul.wide.s32 	%rd22, %r18, 28;
	add.s64 	%rd9, %rd1, %rd22;
	mul.wide.u32 	%rd23, %r3, 4;
	add.s64 	%rd24, %rd23, %rd2;
	add.s64 	%rd66, %rd24, 16;
	mov.f32 	%f66, 0f00000000;
	mov.u32 	%r35, %r2;
$L__BB0_3:
	.pragma "nounroll";
	mul.wide.s32 	%rd25, %r35, 4;
	add.s64 	%rd26, %rd3, %rd25;
	add.s64 	%rd27, %rd4, %rd25;
	add.s64 	%rd28, %rd5, %rd25;
	add.s64 	%rd29, %rd6, %rd25;
	add.s64 	%rd30, %rd7, %rd25;
	add.s64 	%rd31, %rd8, %rd25;
	add.s64 	%rd32, %rd9, %rd25;
	add.s64 	%rd33, %rd1, %rd25;
	ld.global.f32 	%f16, [%rd66+-16];
	ld.global.f32 	%f17, [%rd33];
	fma.rn.f32 	%f18, %f16, %f17, %f66;
	ld.global.f32 	%f19, [%rd66+-12];
	ld.global.f32 	%f20, [%rd26];
	fma.rn.f32 	%f21, %f19, %f20, %f18;
	ld.global.f32 	%f22, [%rd66+-8];
	ld.global.f32 	%f23, [%rd27];
	fma.rn.f32 	%f24, %f22, %f23, %f21;
	ld.global.f32 	%f25, [%rd66+-4];
	ld.global.f32 	%f26, [%rd28];
	fma.rn.f32 	%f27, %f25, %f26, %f24;
	ld.global.f32 	%f28, [%rd66];
	ld.global.f32 	%f29, [%rd29];
	fma.rn.f32 	%f30, %f28, %f29, %f27;
	ld.global.f32 	%f31, [%rd66+4];
	ld.global.f32 	%f32, [%rd30];
	fma.rn.f32 	%f33, %f31, %f32, %f30;
	ld.global.f32 	%f34, [%rd66+8];
	ld.global.f32 	%f35, [%rd31];
	fma.rn.f32 	%f36, %f34, %f35, %f33;
	ld.global.f32 	%f37, [%rd66+12];
	ld.global.f32 	%f38, [%rd32];
	fma.rn.f32 	%f66, %f37, %f38, %f36;
	add.s32 	%r36, %r36, 8;
	add.s32 	%r35, %r35, %r7;
	add.s64 	%rd66, %rd66, 32;
	setp.ne.s32 	%p3, %r36, 0;
	@%p3 bra 	$L__BB0_3;
$L__BB0_4:
	setp.eq.s32 	%p4, %r4, 0;
	@%p4 bra 	$L__BB0_12;
	and.b32  	%r13, %r18, 3;
	setp.lt.u32 	%p5, %r4, 4;
	@%p5 bra 	$L__BB0_7;
	add.s32 	%r27, %r38, %r3;
	mul.wide.u32 	%rd34, %r27, 4;
	add.s64 	%rd35, %rd2, %rd34;
	ld.global.f32 	%f40, [%rd35];
	mad.lo.s32 	%r28, %r38, %r18, %r2;
	mul.wide.s32 	%rd36, %r28, 4;
	add.s64 	%rd37, %rd1, %rd36;
	ld.global.f32 	%f41, [%rd37];
	fma.rn.f32 	%f42, %f40, %f41, %f66;
	cvt.u64.u32 	%rd38, %r3;
	cvt.u64.u32 	%rd39, %r38;
	add.s64 	%rd40, %rd39, %rd38;
	shl.b64 	%rd41, %rd40, 2;
	add.s64 	%rd42, %rd2, %rd41;
	ld.global.f32 	%f43, [%rd42+4];
	mul.wide.s32 	%rd43, %r18, 4;
	add.s64 	%rd44, %rd37, %rd43;
	ld.global.f32 	%f44, [%rd44];
	fma.rn.f32 	%f45, %f43, %f44, %f42;
	ld.global.f32 	%f46, [%rd42+8];
	add.s64 	%rd45, %rd44, %rd43;
	ld.global.f32 	%f47, [%rd45];
	fma.rn.f32 	%f48, %f46, %f47, %f45;
	ld.global.f32 	%f49, [%rd42+12];
	add.s64 	%rd46, %rd45, %rd43;
	ld.global.f32 	%f50, [%rd46];
	fma.rn.f32 	%f66, %f49, %f50, %f48;
	add.s32 	%r38, %r38, 4;
$L__BB0_7:
	setp.eq.s32 	%p6, %r13, 0;
	@%p6 bra 	$L__BB0_12;
	setp.eq.s32 	%p7, %r13, 1;
	@%p7 bra 	$L__BB0_10;
	add.s32 	%r29, %r38, %r3;
	mul.wide.u32 	%rd47, %r29, 4;
	add.s64 	%rd48, %rd2, %rd47;
	ld.global.f32 	%f52, [%rd48];
	mad.lo.s32 	%r30, %r38, %r18, %r2;
	mul.wide.s32 	%rd49, %r30, 4;
	add.s64 	%rd50, %rd1, %rd49;
	ld.global.f32 	%f53, [%rd50];
	fma.rn.f32 	%f54, %f52, %f53, %f66;
	cvt.u64.u32 	%rd51, %r3;
	cvt.u64.u32 	%rd52, %r38;
	add.s64 	%rd53, %rd52, %rd51;
	shl.b64 	%rd54, %rd53, 2;
	add.s64 	%rd55, %rd2, %rd54;
	ld.global.f32 	%f55, [%rd55+4];
	mul.wide.s32 	%rd56, %r18, 4;
	add.s64 	%rd57, %rd50, %rd56;
	ld.global.f32 	%f56, [%rd57];
	fma.rn.f32 	%f66, %f55, %f56, %f54;
	add.s32 	%r38, %r38, 2;
$L__BB0_10:
	and.b32  	%r31, %r18, 1;
	setp.eq.b32 	%p8, %r31, 1;
	not.pred 	%p9, %p8;
	@%p9 bra 	$L__BB0_12;
	add.s32 	%r32, %r38, %r3;
	mul.wide.u32 	%rd58, %r32, 4;
	add.s64 	%rd59, %rd2, %rd58;
	ld.global.f32 	%f57, [%rd59];
	mad.lo.s32 	%r33, %r38, %r18, %r2;
	mul.wide.s32 	%rd60, %r33, 4;
	add.s64 	%rd61, %rd1, %rd60;
	ld.global.f32 	%f58, [%rd61];
	fma.rn.f32 	%f66, %f57, %f58, %f66;
$L__BB0_12:
	ld.param.u64 	%rd65, [_Z14matrixMultiplyPfS_S_i_param_2];
	add.s32 	%r34, %r3, %r2;
	cvta.to.global.u64 	%rd62, %rd65;
	mul.wide.s32 	%rd63, %r34, 4;
	add.s64 	%rd64, %rd62, %rd63;
	st.global.f32 	[%rd64], %f66;
$L__BB0_13:
	ret;

}


// ===== COMPILED SASS (sm_100) =====

	.target	sm_100

	.elftype	@"ET_EXEC"


//--------------------- .note.nv.tkinfo           --------------------------
	.section	.note.nv.tkinfo,"",@"SHT_NOTE"
	.sectionflags	@"SHF_NOTE_NV_TKINFO"
	.tkinfo
        /*0018*/ 	.word	0x00000002
        /*0030*/ 	.string	""
        /*0030*/ 	.string	"ptxas"
        /*0030*/ 	.string	"Cuda compilation tools, release 13.0, V13.0.88"
        /*0030*/ 	.string	"Build cuda_13.0.r13.0/compiler.36424714_0"
        /*0030*/ 	.string	"-arch sm_100 -m 64 "



//--------------------- .note.nv.cuinfo           --------------------------
	.section	.note.nv.cuinfo,"",@"SHT_NOTE"
	.sectionflags	@"SHF_NOTE_NV_CUINFO"
        /*0018*/ 	.short	0x0002
        /*001a*/ 	.short	0x0064
        /*001c*/ 	.short	0x0082
	.zero		2


//--------------------- .nv.info                  --------------------------
	.section	.nv.info,"",@"SHT_CUDA_INFO"
	.align	4


	//----- nvinfo : EIATTR_REGCOUNT
	.align		4
        /*0000*/ 	.byte	0x04, 0x2f
        /*0002*/ 	.short	(.L_1 - .L_0)
	.align		4
.L_0:
        /*0004*/ 	.word	index@(_Z14matrixMultiplyPfS_S_i)
        /*0008*/ 	.word	0x0000001e


	//----- nvinfo : EIATTR_FRAME_SIZE
	.align		4
.L_1:
        /*000c*/ 	.byte	0x04, 0x11
        /*000e*/ 	.short	(.L_3 - .L_2)
	.align		4
.L_2:
        /*0010*/ 	.word	index@(_Z14matrixMultiplyPfS_S_i)
        /*0014*/ 	.word	0x00000000


	//----- nvinfo : EIATTR_MIN_STACK_SIZE
	.align		4
.L_3:
        /*0018*/ 	.byte	0x04, 0x12
        /*001a*/ 	.short	(.L_5 - .L_4)
	.align		4
.L_4:
        /*001c*/ 	.word	index@(_Z14matrixMultiplyPfS_S_i)
        /*0020*/ 	.word	0x00000000
.L_5:


//--------------------- .nv.compat                --------------------------
	.section	.nv.compat,"",@"SHT_CUDA_COMPAT_INFO"
	.align	4
        /*0000*/ 	.byte	0x02, 0x09, 0x00, 0x00, 0x02, 0x02, 0x01, 0x00, 0x02, 0x05, 0x05, 0x00, 0x03, 0x07, 0x01, 0x01
        /*0010*/ 	.byte	0x02, 0x03, 0x00, 0x00, 0x02, 0x06, 0x01, 0x00, 0x04, 0x0b, 0x08, 0x00, 0x09, 0x00, 0x00, 0x00
        /*0020*/ 	.byte	0x00, 0x00, 0x00, 0x00


//--------------------- .nv.info._Z14matrixMultiplyPfS_S_i --------------------------
	.section	.nv.info._Z14matrixMultiplyPfS_S_i,"",@"SHT_CUDA_INFO"
	.sectionflags	@""
	.align	4


	//----- nvinfo : EIATTR_CUDA_API_VERSION
	.align		4
        /*0000*/ 	.byte	0x04, 0x37
        /*0002*/ 	.short	(.L_7 - .L_6)
.L_6:
        /*0004*/ 	.word	0x00000082


	//----- nvinfo : EIATTR_KPARAM_INFO
	.align		4
.L_7:
        /*0008*/ 	.byte	0x04, 0x17
        /*000a*/ 	.short	(.L_9 - .L_8)
.L_8:
        /*000c*/ 	.word	0x00000000
        /*0010*/ 	.short	0x0003
        /*0012*/ 	.short	0x0018
        /*0014*/ 	.byte	0x00, 0xf0, 0x11, 0x00


	//----- nvinfo : EIATTR_KPARAM_INFO
	.align		4
.L_9:
        /*0018*/ 	.byte	0x04, 0x17
        /*001a*/ 	.short	(.L_11 - .L_10)
.L_10:
        /*001c*/ 	.word	0x00000000
        /*0020*/ 	.short	0x0002
        /*0022*/ 	.short	0x0010
        /*0024*/ 	.byte	0x00, 0xf5, 0x21, 0x00


	//----- nvinfo : EIATTR_KPARAM_INFO
	.align		4
.L_11:
        /*0028*/ 	.byte	0x04, 0x17
        /*002a*/ 	.short	(.L_13 - .L_12)
.L_12:
        /*002c*/ 	.word	0x00000000
        /*0030*/ 	.short	0x0001
        /*0032*/ 	.short	0x0008
        /*0034*/ 	.byte	0x00, 0xf5, 0x21, 0x00


	//----- nvinfo : EIATTR_KPARAM_INFO
	.align		4
.L_13:
        /*0038*/ 	.byte	0x04, 0x17
        /*003a*/ 	.short	(.L_15 - .L_14)
.L_14:
        /*003c*/ 	.word	0x00000000
        /*0040*/ 	.short	0x0000
        /*0042*/ 	.short	0x0000
        /*0044*/ 	.byte	0x00, 0xf5, 0x21, 0x00


	//----- nvinfo : EIATTR_SPARSE_MMA_MASK
	.align		4
.L_15:
        /*0048*/ 	.byte	0x03, 0x50
        /*004a*/ 	.short	0x0000


	//----- nvinfo : EIATTR_MAXREG_COUNT
	.align		4
        /*004c*/ 	.byte	0x03, 0x1b
        /*004e*/ 	.short	0x00ff


	//----- nvinfo : EIATTR_MERCURY_ISA_VERSION
	.align		4
        /*0050*/ 	.byte	0x03, 0x5f
        /*0052*/ 	.short	0x0101


	//----- nvinfo : EIATTR_VRC_CTA_INIT_COUNT
	.align		4
        /*0054*/ 	.byte	0x02, 0x4a
	.zero		1
	.zero		1


	//----- nvinfo : EIATTR_EXIT_INSTR_OFFSETS
	.align		4
        /*0058*/ 	.byte	0x04, 0x1c
        /*005a*/ 	.short	(.L_17 - .L_16)


	//   ....[0]....
.L_16:
        /*005c*/ 	.word	0x000000c0


	//   ....[1]....
        /*0060*/ 	.word	0x00000a90


	//----- nvinfo : EIATTR_CBANK_PARAM_SIZE
	.align		4
.L_17:
        /*0064*/ 	.byte	0x03, 0x19
        /*0066*/ 	.short	0x001c


	//----- nvinfo : EIATTR_PARAM_CBANK
	.align		4
        /*0068*/ 	.byte	0x04, 0x0a
        /*006a*/ 	.short	(.L_19 - .L_18)
	.align		4
.L_18:
        /*006c*/ 	.word	index@(.nv.constant0._Z14matrixMultiplyPfS_S_i)
        /*0070*/ 	.short	0x0380
        /*0072*/ 	.short	0x001c


	//----- nvinfo : EIATTR_SW_WAR
	.align		4
.L_19:
        /*0074*/ 	.byte	0x04, 0x36
        /*0076*/ 	.short	(.L_21 - .L_20)
.L_20:
        /*0078*/ 	.word	0x00000008
.L_21:


//--------------------- .nv.callgraph             --------------------------
	.section	.nv.callgraph,"",@"SHT_CUDA_CALLGRAPH"
	.align	4
	.sectionentsize	8
	.align		4
        /*0000*/ 	.word	0x00000000
	.align		4
        /*0004*/ 	.word	0xffffffff
	.align		4
        /*0008*/ 	.word	0x00000000
	.align		4
        /*000c*/ 	.word	0xfffffffe
	.align		4
        /*0010*/ 	.word	0x00000000
	.align		4
        /*0014*/ 	.word	0xfffffffd
	.align		4
        /*0018*/ 	.word	0x00000000
	.align		4
        /*001c*/ 	.word	0xfffffffc


//--------------------- .text._Z14matrixMultiplyPfS_S_i --------------------------
	.section	.text._Z14matrixMultiplyPfS_S_i,"ax",@progbits
	.align	128
        .global         _Z14matrixMultiplyPfS_S_i
        .type           _Z14matrixMultiplyPfS_S_i,@function
        .size           _Z14matrixMultiplyPfS_S_i,(.L_x_5 - _Z14matrixMultiplyPfS_S_i)
        .other          _Z14matrixMultiplyPfS_S_i,@"STO_CUDA_ENTRY STV_DEFAULT"
_Z14matrixMultiplyPfS_S_i:
.text._Z14matrixMultiplyPfS_S_i:
[----:B------:R-:W-:Y:S01]  /*0000*/  LDC R1, c[0x0][0x37c] ;  /* 0x0000df00ff017b82 */ /* 0x000fe20000000800 */
[----:B------:R-:W0:Y:S07]  /*0010*/  S2R R0, SR_TID.Y ;  /* 0x0000000000007919 */ /* 0x000e2e0000002200 */
[----:B------:R-:W0:Y:S01]  /*0020*/  S2UR UR4, SR_CTAID.Y ;  /* 0x00000000000479c3 */ /* 0x000e220000002600 */
[----:B------:R-:W1:Y:S01]  /*0030*/  LDCU UR20, c[0x0][0x398] ;  /* 0x00007300ff1477ac */ /* 0x000e620008000800 */
[----:B------:R-:W2:Y:S06]  /*0040*/  S2R R3, SR_TID.X ;  /* 0x0000000000037919 */ /* 0x000eac0000002100 */
[----:B------:R-:W0:Y:S08]  /*0050*/  LDC R13, c[0x0][0x364] ;  /* 0x0000d900ff0d7b82 */ /* 0x000e300000000800 */
[----:B------:R-:W2:Y:S08]  /*0060*/  S2UR UR5, SR_CTAID.X ;  /* 0x00000000000579c3 */ /* 0x000eb00000002500 */
[----:B------:R-:W2:Y:S01]  /*0070*/  LDC R2, c[0x0][0x360] ;  /* 0x0000d800ff027b82 */ /* 0x000ea20000000800 */
[----:B0-----:R-:W-:-:S02]  /*0080*/  IMAD R13, R13, UR4, R0 ;  /* 0x000000040d0d7c24 */ /* 0x001fc4000f8e0200 */
[----:B--2---:R-:W-:-:S05]  /*0090*/  IMAD R0, R2, UR5, R3 ;  /* 0x0000000502007c24 */ /* 0x004fca000f8e0203 */
[----:B------:R-:W-:-:S04]  /*00a0*/  VIMNMX R2, PT, PT, R13, R0, !PT ;  /* 0x000000000d027248 */ /* 0x000fc80007fe0100 */
[----:B-1----:R-:W-:-:S13]  /*00b0*/  ISETP.GE.AND P0, PT, R2, UR20, PT ;  /* 0x0000001402007c0c */ /* 0x002fda000bf06270 */
[----:B------:R-:W-:Y:S05]  /*00c0*/  @P0 EXIT ;  /* 0x000000000000094d */ /* 0x000fea0003800000 */
[----:B------:R-:W-:Y:S01]  /*00d0*/  UISETP.GE.U32.AND UP0, UPT, UR20, 0x8, UPT ;  /* 0x000000081400788c */ /* 0x000fe2000bf06070 */
[----:B------:R-:W-:Y:S02]  /*00e0*/  HFMA2 R12, -RZ, RZ, 0, 0 ;  /* 0x00000000ff0c7431 */ /* 0x000fe400000001ff */
[----:B------:R-:W-:Y:S01]  /*00f0*/  IMAD R13, R13, UR20, RZ ;  /* 0x000000140d0d7c24 */ /* 0x000fe2000f8e02ff */
[----:B------:R-:W-:Y:S01]  /*0100*/  UMOV UR4, URZ ;  /* 0x000000ff00047c82 */ /* 0x000fe20008000000 */
[----:B------:R-:W0:Y:S04]  /*0110*/  LDCU.64 UR18, c[0x0][0x358] ;  /* 0x00006b00ff1277ac */ /* 0x000e280008000a00 */
[----:B------:R-:W-:Y:S05]  /*0120*/  BRA.U !UP0, `(.L_x_0) ;  /* 0x0000000508047547 */ /* 0x000fea000b800000 */
[----:B------:R-:W1:Y:S01]  /*0130*/  LDCU.128 UR24, c[0x0][0x380] ;  /* 0x00007000ff1877ac */ /* 0x000e620008000c00 */
[----:B------:R-:W-:Y:S02]  /*0140*/  MOV R12, RZ ;  /* 0x000000ff000c7202 */ /* 0x000fe40000000f00 */
[----:B------:R-:W-:Y:S01]  /*0150*/  MOV R14, R0 ;  /* 0x00000000000e7202 */ /* 0x000fe20000000f00 */
[----:B------:R-:W-:-:S04]  /*0160*/  ULOP3.LUT UR4, UR20, 0x7ffffff8, URZ, 0xc0, !UPT ;  /* 0x7ffffff814047892 */ /* 0x000fc8000f8ec0ff */
[----:B------:R-:W-:Y:S01]  /*0170*/  UIADD3 UR5, UPT, UPT, -UR4, URZ, URZ ;  /* 0x000000ff04057290 */ /* 0x000fe2000fffe1ff */
[----:B-1----:R-:W-:Y:S01]  /*0180*/  MOV R2, UR24 ;  /* 0x0000001800027c02 */ /* 0x002fe20008000f00 */
[----:B------:R-:W-:Y:S01]  /*0190*/  UIMAD.WIDE UR6, UR20, 0x8, UR26 ;  /* 0x00000008140678a5 */ /* 0x000fe2000f8e021a */
[----:B------:R-:W-:Y:S01]  /*01a0*/  MOV R3, UR25 ;  /* 0x0000001900037c02 */ /* 0x000fe20008000f00 */
[----:B------:R-:W-:Y:S02]  /*01b0*/  UIMAD.WIDE UR8, UR20, 0xc, UR26 ;  /* 0x0000000c140878a5 */ /* 0x000fe4000f8e021a */
[----:B------:R-:W-:Y:S01]  /*01c0*/  UIMAD.WIDE UR10, UR20, 0x10, UR26 ;  /* 0x00000010140a78a5 */ /* 0x000fe2000f8e021a */
[----:B------:R-:W-:Y:S01]  /*01d0*/  IMAD.WIDE.U32 R2, R13, 0x4, R2 ;  /* 0x000000040d027825 */ /* 0x000fe200078e0002 */
[----:B------:R-:W-:Y:S02]  /*01e0*/  UIMAD.WIDE UR12, UR20, 0x14, UR26 ;  /* 0x00000014140c78a5 */ /* 0x000fe4000f8e021a */
[----:B------:R-:W-:Y:S01]  /*01f0*/  UIMAD.WIDE UR14, UR20, 0x18, UR26 ;  /* 0x00000018140e78a5 */ /* 0x000fe2000f8e021a */
[----:B------:R-:W-:Y:S01]  /*0200*/  IADD3 R2, P0, PT, R2, 0x10, RZ ;  /* 0x0000001002027810 */ /* 0x000fe20007f1e0ff */
[----:B------:R-:W-:-:S03]  /*0210*/  UIMAD.WIDE UR16, UR20, 0x1c, UR26 ;  /* 0x0000001c141078a5 */ /* 0x000fc6000f8e021a */
[----:B------:R-:W-:-:S09]  /*0220*/  IADD3.X R3, PT, PT, RZ, R3, RZ, P0, !PT ;  /* 0x00000003ff037210 */ /* 0x000fd200007fe4ff */
.L_x_1:
[----:B------:R-:W-:Y:S01]  /*0230*/  UIMAD.WIDE UR22, UR20, 0x4, UR26 ;  /* 0x00000004141678a5 */ /* 0x000fe2000f8e021a */
[----:B------:R-:W-:Y:S02]  /*0240*/  IMAD.MOV.U32 R23, RZ, RZ, 0x4 ;  /* 0x00000004ff177424 */ /* 0x000fe400078e00ff */
[----:B------:R-:W-:Y:S01]  /*0250*/  HFMA2 R11, -RZ, RZ, 0, 2.384185791015625e-07 ;  /* 0x00000004ff0b7431 */ /* 0x000fe200000001ff */
[----:B------:R-:W-:Y:S01]  /*0260*/  MOV R25, 0x4 ;  /* 0x0000000400197802 */ /* 0x000fe20000000f00 */
[----:B0-----:R-:W2:Y:S01]  /*0270*/  LDG.E R21, desc[UR18][R2.64+-0x10] ;  /* 0xfffff01202157981 */ /* 0x001ea2000c1e1900 */
[C---:B------:R-:W-:Y:S01]  /*0280*/  IMAD.WIDE R22, R14.reuse, R23, UR26 ;  /* 0x0000001a0e167e25 */ /* 0x040fe2000f8e0217 */
[----:B------:R-:W-:Y:S02]  /*0290*/  MOV R8, UR22 ;  /* 0x0000001600087c02 */ /* 0x000fe40008000f00 */
[----:B------:R-:W-:Y:S01]  /*02a0*/  MOV R9, UR23 ;  /* 0x0000001700097c02 */ /* 0x000fe20008000f00 */
[----:B------:R-:W3:Y:S02]  /*02b0*/  LDG.E R19, desc[UR18][R2.64+-0xc] ;  /* 0xfffff41202137981 */ /* 0x000ee4000c1e1900 */
[----:B------:R-:W-:-:S02]  /*02c0*/  IMAD.WIDE R8, R14, 0x4, R8 ;  /* 0x000000040e087825 */ /* 0x000fc400078e0208 */
[----:B------:R-:W2:Y:S01]  /*02d0*/  LDG.E R22, desc[UR18][R22.64] ;  /* 0x0000001216167981 */ /* 0x000ea2000c1e1900 */
[----:B------:R-:W-:Y:S01]  /*02e0*/  MOV R5, 0x4 ;  /* 0x0000000400057802 */ /* 0x000fe20000000f00 */
[C---:B------:R-:W-:Y:S02]  /*02f0*/  IMAD.WIDE R24, R14.reuse, R25, UR6 ;  /* 0x000000060e187e25 */ /* 0x040fe4000f8e0219 */
[----:B------:R0:W3:Y:S02]  /*0300*/  LDG.E R20, desc[UR18][R8.64] ;  /* 0x0000001208147981 */ /* 0x0000e4000c1e1900 */
[----:B------:R-:W-:Y:S02]  /*0310*/  IMAD.WIDE R10, R14, R11, UR8 ;  /* 0x000000080e0a7e25 */ /* 0x000fe4000f8e020b */
[----:B------:R-:W4:Y:S04]  /*0320*/  LDG.E R18, desc[UR18][R24.64] ;  /* 0x0000001218127981 */ /* 0x000f28000c1e1900 */
[----:B------:R-:W4:Y:S01]  /*0330*/  LDG.E R17, desc[UR18][R2.64+-0x8] ;  /* 0xfffff81202117981 */ /* 0x000f22000c1e1900 */
[----:B0-----:R-:W-:-:S02]  /*0340*/  HFMA2 R9, -RZ, RZ, 0, 2.384185791015625e-07 ;  /* 0x00000004ff097431 */ /* 0x001fc400000001ff */
[----:B------:R-:W-:Y:S01]  /*0350*/  IMAD.MOV.U32 R7, RZ, RZ, 0x4 ;  /* 0x00000004ff077424 */ /* 0x000fe200078e00ff */
[----:B------:R0:W5:Y:S01]  /*0360*/  LDG.E R16, desc[UR18][R10.64] ;  /* 0x000000120a107981 */ /* 0x000162000c1e1900 */
[----:B------:R-:W-:-:S03]  /*0370*/  IMAD.WIDE R4, R14, R5, UR10 ;  /* 0x0000000a0e047e25 */ /* 0x000fc6000f8e0205 */
[----:B------:R-:W5:Y:S01]  /*0380*/  LDG.E R15, desc[UR18][R2.64+-0x4] ;  /* 0xfffffc12020f7981 */ /* 0x000f62000c1e1900 */
[C---:B------:R-:W-:Y:S01]  /*0390*/  IMAD.WIDE R6, R14.reuse, R7, UR12 ;  /* 0x0000000c0e067e25 */ /* 0x040fe2000f8e0207 */
[----:B------:R-:W-:Y:S02]  /*03a0*/  MOV R27, 0x4 ;  /* 0x00000004001b7802 */ /* 0x000fe40000000f00 */
[----:B------:R1:W5:Y:S01]  /*03b0*/  LDG.E R4, desc[UR18][R4.64] ;  /* 0x0000001204047981 */ /* 0x000362000c1e1900 */
[----:B------:R-:W-:-:S03]  /*03c0*/  IMAD.WIDE R8, R14, R9, UR14 ;  /* 0x0000000e0e087e25 */ /* 0x000fc6000f8e0209 */
[----:B------:R-:W5:Y:S01]  /*03d0*/  LDG.E R23, desc[UR18][R2.64] ;  /* 0x0000001202177981 */ /* 0x000f62000c1e1900 */
[----:B0-----:R-:W-:-:S03]  /*03e0*/  IMAD.WIDE R10, R14, R27, UR16 ;  /* 0x000000100e0a7e25 */ /* 0x001fc6000f8e021b */
[----:B------:R-:W5:Y:S04]  /*03f0*/  LDG.E R7, desc[UR18][R6.64] ;  /* 0x0000001206077981 */ /* 0x000f68000c1e1900 */
[----:B------:R-:W5:Y:S04]  /*0400*/  LDG.E R24, desc[UR18][R2.64+0x4] ;  /* 0x0000041202187981 */ /* 0x000f68000c1e1900 */
[----:B------:R-:W5:Y:S04]  /*0410*/  LDG.E R8, desc[UR18][R8.64] ;  /* 0x0000001208087981 */ /* 0x000f68000c1e1900 */
[----:B------:R-:W5:Y:S04]  /*0420*/  LDG.E R25, desc[UR18][R2.64+0x8] ;  /* 0x0000081202197981 */ /* 0x000f68000c1e1900 */
[----:B------:R-:W5:Y:S04]  /*0430*/  LDG.E R10, desc[UR18][R10.64] ;  /* 0x000000120a0a7981 */ /* 0x000f68000c1e1900 */
[----:B------:R0:W5:Y:S01]  /*0440*/  LDG.E R27, desc[UR18][R2.64+0xc] ;  /* 0x00000c12021b7981 */ /* 0x000162000c1e1900 */
[----:B------:R-:W-:-:S04]  /*0450*/  UIADD3 UR5, UPT, UPT, UR5, 0x8, URZ ;  /* 0x0000000805057890 */ /* 0x000fc8000fffe0ff */
[----:B------:R-:W-:Y:S01]  /*0460*/  UISETP.NE.AND UP0, UPT, UR5, URZ, UPT ;  /* 0x000000ff0500728c */ /* 0x000fe2000bf05270 */
[----:B-1----:R-:W-:Y:S02]  /*0470*/  MOV R5, UR20 ;  /* 0x0000001400057c02 */ /* 0x002fe40008000f00 */
[----:B0-----:R-:W-:Y:S02]  /*0480*/  IADD3 R2, P0, PT, R2, 0x20, RZ ;  /* 0x0000002002027810 */ /* 0x001fe40007f1e0ff */
[----:B------:R-:W-:Y:S02]  /*0490*/  LEA R14, R5, R14, 0x3 ;  /* 0x0000000e050e7211 */ /* 0x000fe400078e18ff */
[----:B------:R-:W-:Y:S01]  /*04a0*/  IADD3.X R3, PT, PT, RZ, R3, RZ, P0, !PT ;  /* 0x00000003ff037210 */ /* 0x000fe200007fe4ff */
[----:B--2---:R-:W-:-:S04]  /*04b0*/  FFMA R22, R21, R22, R12 ;  /* 0x0000001615167223 */ /* 0x004fc8000000000c */
[----:B---3--:R-:W-:-:S04]  /*04c0*/  FFMA R20, R19, R20, R22 ;  /* 0x0000001413147223 */ /* 0x008fc80000000016 */
[----:B----4-:R-:W-:-:S04]  /*04d0*/  FFMA R18, R17, R18, R20 ;  /* 0x0000001211127223 */ /* 0x010fc80000000014 */
[----:B-----5:R-:W-:-:S04]  /*04e0*/  FFMA R16, R15, R16, R18 ;  /* 0x000000100f107223 */ /* 0x020fc80000000012 */
[----:B------:R-:W-:-:S04]  /*04f0*/  FFMA R23, R23, R4, R16 ;  /* 0x0000000417177223 */ /* 0x000fc80000000010 */
[----:B------:R-:W-:-:S04]  /*0500*/  FFMA R24, R24, R7, R23 ;  /* 0x0000000718187223 */ /* 0x000fc80000000017 */
[----:B------:R-:W-:-:S04]  /*0510*/  FFMA R8, R25, R8, R24 ;  /* 0x0000000819087223 */ /* 0x000fc80000000018 */
[----:B------:R-:W-:Y:S01]  /*0520*/  FFMA R12, R27, R10, R8 ;  /* 0x0000000a1b0c7223 */ /* 0x000fe20000000008 */
[----:B------:R-:W-:Y:S06]  /*0530*/  BRA.U UP0, `(.L_x_1) ;  /* 0xfffffffd003c7547 */ /* 0x000fec000b83ffff */
.L_x_0:
[----:B------:R-:W-:-:S04]  /*0540*/  ULOP3.LUT UR6, UR20, 0x7, URZ, 0xc0, !UPT ;  /* 0x0000000714067892 */ /* 0x000fc8000f8ec0ff */
[----:B------:R-:W-:-:S09]  /*0550*/  UISETP.NE.AND UP0, UPT, UR6, URZ, UPT ;  /* 0x000000ff0600728c */ /* 0x000fd2000bf05270 */
[----:B------:R-:W-:Y:S05]  /*0560*/  BRA.U !UP0, `(.L_x_2) ;  /* 0x0000000508387547 */ /* 0x000fea000b800000 */
[----:B------:R-:W-:Y:S02]  /*0570*/  UISETP.GE.U32.AND UP0, UPT, UR6, 0x4, UPT ;  /* 0x000000040600788c */ /* 0x000fe4000bf06070 */
[----:B------:R-:W-:-:S04]  /*0580*/  ULOP3.LUT UR5, UR20, 0x3, URZ, 0xc0, !UPT ;  /* 0x0000000314057892 */ /* 0x000fc8000f8ec0ff */
[----:B------:R-:W-:-:S03]  /*0590*/  UISETP.NE.AND UP1, UPT, UR5, URZ, UPT ;  /* 0x000000ff0500728c */ /* 0x000fc6000bf25270 */
[----:B------:R-:W-:Y:S08]  /*05a0*/  BRA.U !UP0, `(.L_x_3) ;  /* 0x00000001087c7547 */ /* 0x000ff0000b800000 */
[----:B------:R-:W1:Y:S01]  /*05b0*/  LDC.64 R6, c[0x0][0x388] ;  /* 0x0000e200ff067b82 */ /* 0x000e620000000a00 */
[----:B------:R-:W2:Y:S01]  /*05c0*/  LDCU.64 UR6, c[0x0][0x380] ;  /* 0x00007000ff0677ac */ /* 0x000ea20008000a00 */
[----:B------:R-:W-:Y:S01]  /*05d0*/  IMAD.U32 R9, RZ, RZ, UR4 ;  /* 0x00000004ff097e24 */ /* 0x000fe2000f8e00ff */
[C---:B------:R-:W-:Y:S02]  /*05e0*/  IADD3 R3, PT, PT, R13.reuse, UR4, RZ ;  /* 0x000000040d037c10 */ /* 0x040fe4000fffe0ff */
[----:B------:R-:W-:Y:S01]  /*05f0*/  IADD3 R10, P0, PT, R13, UR4, RZ ;  /* 0x000000040d0a7c10 */ /* 0x000fe2000ff1e0ff */
[----:B------:R-:W-:Y:S01]  /*0600*/  IMAD R9, R9, UR20, R0 ;  /* 0x0000001409097c24 */ /* 0x000fe2000f8e0200 */
[----:B------:R-:W-:Y:S01]  /*0610*/  MOV R11, UR20 ;  /* 0x00000014000b7c02 */ /* 0x000fe20008000f00 */
[----:B------:R-:W3:Y:S01]  /*0620*/  LDC.64 R4, c[0x0][0x380] ;  /* 0x0000e000ff047b82 */ /* 0x000ee20000000a00 */
[----:B------:R-:W-:Y:S01]  /*0630*/  MOV R15, UR20 ;  /* 0x00000014000f7c02 */ /* 0x000fe20008000f00 */
[----:B-1----:R-:W-:Y:S01]  /*0640*/  IMAD.WIDE R6, R9, 0x4, R6 ;  /* 0x0000000409067825 */ /* 0x002fe200078e0206 */
[----:B------:R-:W-:-:S05]  /*0650*/  MOV R9, UR20 ;  /* 0x0000001400097c02 */ /* 0x000fca0008000f00 */
[----:B------:R-:W-:Y:S02]  /*0660*/  IMAD.WIDE R8, R9, 0x4, R6 ;  /* 0x0000000409087825 */ /* 0x000fe400078e0206 */
[----:B0-----:R-:W4:Y:S02]  /*0670*/  LDG.E R6, desc[UR18][R6.64] ;  /* 0x0000001206067981 */ /* 0x001f24000c1e1900 */
[----:B---3--:R-:W-:Y:S01]  /*0680*/  IMAD.WIDE.U32 R4, R3, 0x4, R4 ;  /* 0x0000000403047825 */ /* 0x008fe200078e0004 */
[----:B------:R-:W-:Y:S01]  /*0690*/  IADD3.X R3, PT, PT, RZ, RZ, RZ, P0, !PT ;  /* 0x000000ffff037210 */ /* 0x000fe200007fe4ff */
[----:B------:R-:W3:Y:S01]  /*06a0*/  LDG.E R17, desc[UR18][R8.64] ;  /* 0x0000001208117981 */ /* 0x000ee2000c1e1900 */
[----:B--2---:R-:W-:-:S03]  /*06b0*/  LEA R2, P0, R10, UR6, 0x2 ;  /* 0x000000060a027c11 */ /* 0x004fc6000f8010ff */
[----:B------:R-:W4:Y:S01]  /*06c0*/  LDG.E R5, desc[UR18][R4.64] ;  /* 0x0000001204057981 */ /* 0x000f22000c1e1900 */
[----:B------:R-:W-:Y:S01]  /*06d0*/  LEA.HI.X R3, R10, UR7, R3, 0x2, P0 ;  /* 0x000000070a037c11 */ /* 0x000fe200080f1403 */
[----:B------:R-:W-:-:S04]  /*06e0*/  IMAD.WIDE R10, R11, 0x4, R8 ;  /* 0x000000040b0a7825 */ /* 0x000fc800078e0208 */
[----:B------:R-:W3:Y:S01]  /*06f0*/  LDG.E R16, desc[UR18][R2.64+0x4] ;  /* 0x0000041202107981 */ /* 0x000ee2000c1e1900 */
[----:B------:R-:W-:-:S03]  /*0700*/  IMAD.WIDE R14, R15, 0x4, R10 ;  /* 0x000000040f0e7825 */ /* 0x000fc600078e020a */
[----:B------:R-:W2:Y:S04]  /*0710*/  LDG.E R19, desc[UR18][R10.64] ;  /* 0x000000120a137981 */ /* 0x000ea8000c1e1900 */
[----:B------:R-:W2:Y:S04]  /*0720*/  LDG.E R18, desc[UR18][R2.64+0x8] ;  /* 0x0000081202127981 */ /* 0x000ea8000c1e1900 */
[----:B------:R-:W5:Y:S04]  /*0730*/  LDG.E R20, desc[UR18][R2.64+0xc] ;  /* 0x00000c1202147981 */ /* 0x000f68000c1e1900 */
[----:B------:R-:W5:Y:S01]  /*0740*/  LDG.E R14, desc[UR18][R14.64] ;  /* 0x000000120e0e7981 */ /* 0x000f62000c1e1900 */
[----:B------:R-:W-:Y:S01]  /*0750*/  UIADD3 UR4, UPT, UPT, UR4, 0x4, URZ ;  /* 0x0000000404047890 */ /* 0x000fe2000fffe0ff */
[----:B----4-:R-:W-:-:S04]  /*0760*/  FFMA R5, R5, R6, R12 ;  /* 0x0000000605057223 */ /* 0x010fc8000000000c */
[----:B---3--:R-:W-:-:S04]  /*0770*/  FFMA R5, R16, R17, R5 ;  /* 0x0000001110057223 */ /* 0x008fc80000000005 */
[----:B--2---:R-:W-:-:S04]  /*0780*/  FFMA R5, R18, R19, R5 ;  /* 0x0000001312057223 */ /* 0x004fc80000000005 */
[----:B-----5:R-:W-:-:S07]  /*0790*/  FFMA R12, R20, R14, R5 ;  /* 0x0000000e140c7223 */ /* 0x020fce0000000005 */
.L_x_3:
[----:B------:R-:W-:Y:S05]  /*07a0*/  BRA.U !UP1, `(.L_x_2) ;  /* 0x0000000109a87547 */ /* 0x000fea000b800000 */
[----:B------:R-:W-:Y:S01]  /*07b0*/  UISETP.NE.AND UP0, UPT, UR5, 0x1, UPT ;  /* 0x000000010500788c */ /* 0x000fe2000bf05270 */
[----:B------:R-:W-:Y:S01]  /*07c0*/  MOV R7, UR4 ;  /* 0x0000000400077c02 */ /* 0x000fe20008000f00 */
[----:B------:R-:W-:Y:S02]  /*07d0*/  ULOP3.LUT UR5, UR20, 0x1, URZ, 0xc0, !UPT ;  /* 0x0000000114057892 */ /* 0x000fe4000f8ec0ff */
[----:B------:R-:W-:Y:S02]  /*07e0*/  MOV R15, UR20 ;  /* 0x00000014000f7c02 */ /* 0x000fe40008000f00 */
[----:B------:R-:W-:Y:S01]  /*07f0*/  UISETP.NE.U32.AND UP1, UPT, UR5, 0x1, UPT ;  /* 0x000000010500788c */ /* 0x000fe2000bf25070 */
[----:B------:R-:W-:-:S04]  /*0800*/  PLOP3.LUT P1, PT, PT, PT, UP0, 0x80, 0x8 ;  /* 0x000000000008781c */ /* 0x000fc80003f2f008 */
[----:B------:R-:W1:Y:S01]  /*0810*/  @UP0 LDCU.128 UR8, c[0x0][0x380] ;  /* 0x00007000ff0807ac */ /* 0x000e620008000c00 */
[----:B------:R-:W-:Y:S01]  /*0820*/  PLOP3.LUT P0, PT, PT, PT, UP1, 0x80, 0x8 ;  /* 0x000000000008781c */ /* 0x000fe20003f0f018 */
[----:B------:R-:W2:Y:S04]  /*0830*/  @UP0 LDCU.64 UR6, c[0x0][0x380] ;  /* 0x00007000ff0607ac */ /* 0x000ea80008000a00 */
[----:B------:R-:W3:Y:S03]  /*0840*/  @!UP1 LDCU.128 UR12, c[0x0][0x380] ;  /* 0x00007000ff0c97ac */ /* 0x000ee60008000c00 */
[C---:B------:R-:W-:Y:S02]  /*0850*/  @P1 IADD3 R3, PT, PT, R13.reuse, UR4, RZ ;  /* 0x000000040d031c10 */ /* 0x040fe4000fffe0ff */
[----:B------:R-:W-:Y:S01]  /*0860*/  @P1 IADD3 R6, P2, PT, R13, UR4, RZ ;  /* 0x000000040d061c10 */ /* 0x000fe2000ff5e0ff */
[----:B------:R-:W-:Y:S01]  /*0870*/  @UP0 UIADD3 UR4, UPT, UPT, UR4, 0x2, URZ ;  /* 0x0000000204040890 */ /* 0x000fe2000fffe0ff */
[----:B-1----:R-:W-:Y:S01]  /*0880*/  MOV R11, UR9 ;  /* 0x00000009000b7c02 */ /* 0x002fe20008000f00 */
[----:B------:R-:W-:Y:S01]  /*0890*/  IMAD.U32 R10, RZ, RZ, UR8 ;  /* 0x00000008ff0a7e24 */ /* 0x000fe2000f8e00ff */
[----:B------:R-:W-:-:S02]  /*08a0*/  MOV R4, UR10 ;  /* 0x0000000a00047c02 */ /* 0x000fc40008000f00 */
[----:B------:R-:W-:Y:S01]  /*08b0*/  MOV R5, UR11 ;  /* 0x0000000b00057c02 */ /* 0x000fe20008000f00 */
[----:B------:R-:W-:-:S04]  /*08c0*/  @P1 IMAD.WIDE.U32 R10, R3, 0x4, R10 ;  /* 0x00000004030a1825 */ /* 0x000fc800078e000a */
[----:B------:R-:W-:Y:S01]  /*08d0*/  @P1 IMAD R3, R7, UR20, R0 ;  /* 0x0000001407031c24 */ /* 0x000fe2000f8e0200 */
[----:B------:R-:W-:Y:S01]  /*08e0*/  @P1 IADD3.X R7, PT, PT, RZ, RZ, RZ, P2, !PT ;  /* 0x000000ffff071210 */ /* 0x000fe200017fe4ff */
[----:B------:R-:W-:Y:S01]  /*08f0*/  IMAD.U32 R19, RZ, RZ, UR4 ;  /* 0x00000004ff137e24 */ /* 0x000fe2000f8e00ff */
[C---:B--2---:R-:W-:Y:S01]  /*0900*/  @P1 LEA R2, P2, R6.reuse, UR6, 0x2 ;  /* 0x0000000606021c11 */ /* 0x044fe2000f8410ff */
[----:B------:R-:W-:Y:S01]  /*0910*/  @P1 IMAD.WIDE R4, R3, 0x4, R4 ;  /* 0x0000000403041825 */ /* 0x000fe200078e0204 */
[----:B------:R-:W-:Y:S01]  /*0920*/  @!P0 IADD3 R17, PT, PT, R13, UR4, RZ ;  /* 0x000000040d118c10 */ /* 0x000fe2000fffe0ff */
[----:B0-----:R-:W2:Y:S01]  /*0930*/  @P1 LDG.E R11, desc[UR18][R10.64] ;  /* 0x000000120a0b1981 */ /* 0x001ea2000c1e1900 */
[----:B------:R-:W-:Y:S01]  /*0940*/  @P1 LEA.HI.X R3, R6, UR7, R7, 0x2, P2 ;  /* 0x0000000706031c11 */ /* 0x000fe200090f1407 */
[----:B------:R-:W-:Y:S01]  /*0950*/  @!P0 IMAD R19, R19, UR20, R0 ;  /* 0x0000001413138c24 */ /* 0x000fe2000f8e0200 */
[----:B---3--:R-:W-:Y:S01]  /*0960*/  MOV R6, UR12 ;  /* 0x0000000c00067c02 */ /* 0x008fe20008000f00 */
[----:B------:R-:W-:Y:S01]  /*0970*/  @P1 IMAD.WIDE R14, R15, 0x4, R4 ;  /* 0x000000040f0e1825 */ /* 0x000fe200078e0204 */
[----:B------:R-:W-:Y:S01]  /*0980*/  MOV R7, UR13 ;  /* 0x0000000d00077c02 */ /* 0x000fe20008000f00 */
[----:B------:R-:W2:Y:S01]  /*0990*/  @P1 LDG.E R4, desc[UR18][R4.64] ;  /* 0x0000001204041981 */ /* 0x000ea2000c1e1900 */
[----:B------:R-:W-:-:S02]  /*09a0*/  MOV R8, UR14 ;  /* 0x0000000e00087c02 */ /* 0x000fc40008000f00 */
[----:B------:R-:W-:Y:S01]  /*09b0*/  MOV R9, UR15 ;  /* 0x0000000f00097c02 */ /* 0x000fe20008000f00 */
[----:B------:R-:W-:Y:S01]  /*09c0*/  @!P0 IMAD.WIDE.U32 R6, R17, 0x4, R6 ;  /* 0x0000000411068825 */ /* 0x000fe200078e0006 */
[----:B------:R-:W3:Y:S03]  /*09d0*/  @P1 LDG.E R14, desc[UR18][R14.64] ;  /* 0x000000120e0e1981 */ /* 0x000ee6000c1e1900 */
[----:B------:R-:W-:Y:S01]  /*09e0*/  @!P0 IMAD.WIDE R8, R19, 0x4, R8 ;  /* 0x0000000413088825 */ /* 0x000fe200078e0208 */
[----:B------:R-:W3:Y:S04]  /*09f0*/  @P1 LDG.E R2, desc[UR18][R2.64+0x4] ;  /* 0x0000041202021981 */ /* 0x000ee8000c1e1900 */
[----:B------:R-:W4:Y:S04]  /*0a00*/  @!P0 LDG.E R7, desc[UR18][R6.64] ;  /* 0x0000001206078981 */ /* 0x000f28000c1e1900 */
[----:B------:R-:W4:Y:S01]  /*0a10*/  @!P0 LDG.E R8, desc[UR18][R8.64] ;  /* 0x0000001208088981 */ /* 0x000f22000c1e1900 */
[----:B--2---:R-:W-:-:S04]  /*0a20*/  @P1 FFMA R11, R11, R4, R12 ;  /* 0x000000040b0b1223 */ /* 0x004fc8000000000c */
[----:B---3--:R-:W-:-:S04]  /*0a30*/  @P1 FFMA R12, R2, R14, R11 ;  /* 0x0000000e020c1223 */ /* 0x008fc8000000000b */
[----:B----4-:R-:W-:-:S07]  /*0a40*/  @!P0 FFMA R12, R7, R8, R12 ;  /* 0x00000008070c8223 */ /* 0x010fce000000000c */
.L_x_2:
[----:B------:R-:W1:Y:S01]  /*0a50*/  LDC.64 R2, c[0x0][0x390] ;  /* 0x0000e400ff027b82 */ /* 0x000e620000000a00 */
[----:B------:R-:W-:-:S05]  /*0a60*/  IADD3 R13, PT, PT, R0, R13, RZ ;  /* 0x0000000d000d7210 */ /* 0x000fca0007ffe0ff */
[----:B-1----:R-:W-:-:S05]  /*0a70*/  IMAD.WIDE R2, R13, 0x4, R2 ;  /* 0x000000040d027825 */ /* 0x002fca00078e0202 */
[----:B0-----:R-:W-:Y:S01]  /*0a80*/  STG.E desc[UR18][R2.64], R12 ;  /* 0x0000000c02007986 */ /* 0x001fe2000c101912 */
[----:B------:R-:W-:Y:S05]  /*0a90*/  EXIT ;  /* 0x000000000000794d */ /* 0x000fea0003800000 */
.L_x_4:
[----:B------:R-:W-:-:S00]  /*0aa0*/  BRA `(.L_x_4) ;  /* 0xfffffffc00fc7947 */ /* 0x000fc0000383ffff */
[----:B------:R-:W-:-:S00]  /*0ab0*/  NOP ;  /* 0x0000000000007918 */ /* 0x000fc00000000000 */
        /* <DEDUP_REMOVED lines=12> */
.L_x_5:


//--------------------- .nv.shared.reserved.0     --------------------------
	.section	.nv.shared.reserved.0,"aw",@nobits
	.weak		__nv_reservedSMEM_offset_0_alias
	.size		__nv_reservedSMEM_offset_0_alias, 0, 64
	.other		__nv_reservedSMEM_offset_0_alias,@"STO_CUDA_RESERVED_SHARED STV_DEFAULT"
__nv_reservedSMEM_offset_0_alias:
	.zero		0
	.zero		64


//--------------------- .nv.constant0._Z14matrixMultiplyPfS_S_i --------------------------
	.section	.nv.constant0._Z14matrixMultiplyPfS_S_i,"a",@progbits
	.sectionflags	@""
	.align	4
.nv.constant0._Z14matrixMultiplyPfS_S_i:
	.zero		924


//--------------------- SYMBOLS --------------------------

	.type		.nv.reservedSmem.offset0,@object
	.size		.nv.reservedSmem.offset0,0x4
